//
// Generated by NVIDIA NVVM Compiler
//
// Compiler Build ID: CL-36424714
// Cuda compilation tools, release 13.0, V13.0.88
// Based on NVVM 20.0.0
//

.version 9.0
.target sm_100
.address_size 64

	// .globl	_Z4cul1PfS_S_S_iif

.visible .entry _Z4cul1PfS_S_S_iif(
	.param .u64 .ptr .align 1 _Z4cul1PfS_S_S_iif_param_0,
	.param .u64 .ptr .align 1 _Z4cul1PfS_S_S_iif_param_1,
	.param .u64 .ptr .align 1 _Z4cul1PfS_S_S_iif_param_2,
	.param .u64 .ptr .align 1 _Z4cul1PfS_S_S_iif_param_3,
	.param .u32 _Z4cul1PfS_S_S_iif_param_4,
	.param .u32 _Z4cul1PfS_S_S_iif_param_5,
	.param .f32 _Z4cul1PfS_S_S_iif_param_6
)
{
	.reg .b32 	%r<10>;
	.reg .b32 	%f<18>;
	.reg .b64 	%rd<18>;

	ld.param.u64 	%rd1, [_Z4cul1PfS_S_S_iif_param_0];
	ld.param.u64 	%rd2, [_Z4cul1PfS_S_S_iif_param_1];
	ld.param.u64 	%rd3, [_Z4cul1PfS_S_S_iif_param_2];
	ld.param.u64 	%rd4, [_Z4cul1PfS_S_S_iif_param_3];
	ld.param.u32 	%r1, [_Z4cul1PfS_S_S_iif_param_4];
	ld.param.u32 	%r2, [_Z4cul1PfS_S_S_iif_param_5];
	ld.param.f32 	%f1, [_Z4cul1PfS_S_S_iif_param_6];
	cvta.to.global.u64 	%rd5, %rd3;
	cvta.to.global.u64 	%rd6, %rd2;
	cvta.to.global.u64 	%rd7, %rd4;
	cvta.to.global.u64 	%rd8, %rd1;
	mov.u32 	%r3, %tid.x;
	mov.u32 	%r4, %ctaid.x;
	mad.lo.s32 	%r5, %r2, %r4, %r2;
	mul.lo.s32 	%r6, %r1, %r3;
	add.s32 	%r7, %r6, %r1;
	add.s32 	%r8, %r5, %r7;
	mul.wide.s32 	%rd9, %r8, 4;
	add.s64 	%rd10, %rd8, %rd9;
	ld.global.f32 	%f2, [%rd10];
	add.s32 	%r9, %r5, %r6;
	mul.wide.s32 	%rd11, %r9, 4;
	add.s64 	%rd12, %rd8, %rd11;
	ld.global.f32 	%f3, [%rd12];
	sub.f32 	%f4, %f2, %f3;
	add.s64 	%rd13, %rd7, %rd9;
	ld.global.f32 	%f5, [%rd13];
	div.rn.f32 	%f6, %f4, %f5;
	div.rn.f32 	%f7, %f6, %f1;
	add.s64 	%rd14, %rd6, %rd9;
	ld.global.f32 	%f8, [%rd14];
	sub.f32 	%f9, %f8, %f7;
	st.global.f32 	[%rd14], %f9;
	mul.wide.s32 	%rd15, %r2, 4;
	add.s64 	%rd16, %rd10, %rd15;
	ld.global.f32 	%f10, [%rd16];
	ld.global.f32 	%f11, [%rd10];
	sub.f32 	%f12, %f10, %f11;
	ld.global.f32 	%f13, [%rd13];
	div.rn.f32 	%f14, %f12, %f13;
	div.rn.f32 	%f15, %f14, %f1;
	add.s64 	%rd17, %rd5, %rd9;
	ld.global.f32 	%f16, [%rd17];
	sub.f32 	%f17, %f16, %f15;
	st.global.f32 	[%rd17], %f17;
	ret;

}
	// .globl	_Z4cul2PfS_S_S_iif
.visible .entry _Z4cul2PfS_S_S_iif(
	.param .u64 .ptr .align 1 _Z4cul2PfS_S_S_iif_param_0,
	.param .u64 .ptr .align 1 _Z4cul2PfS_S_S_iif_param_1,
	.param .u64 .ptr .align 1 _Z4cul2PfS_S_S_iif_param_2,
	.param .u64 .ptr .align 1 _Z4cul2PfS_S_S_iif_param_3,
	.param .u32 _Z4cul2PfS_S_S_iif_param_4,
	.param .u32 _Z4cul2PfS_S_S_iif_param_5,
	.param .f32 _Z4cul2PfS_S_S_iif_param_6
)
{
	.reg .b32 	%r<13>;
	.reg .b32 	%f<14>;
	.reg .b64 	%rd<18>;

	ld.param.u64 	%rd1, [_Z4cul2PfS_S_S_iif_param_0];
	ld.param.u64 	%rd2, [_Z4cul2PfS_S_S_iif_param_1];
	ld.param.u64 	%rd3, [_Z4cul2PfS_S_S_iif_param_2];
	ld.param.u64 	%rd4, [_Z4cul2PfS_S_S_iif_param_3];
	ld.param.u32 	%r1, [_Z4cul2PfS_S_S_iif_param_4];
	ld.param.u32 	%r2, [_Z4cul2PfS_S_S_iif_param_5];
	ld.param.f32 	%f1, [_Z4cul2PfS_S_S_iif_param_6];
	cvta.to.global.u64 	%rd5, %rd1;
	cvta.to.global.u64 	%rd6, %rd4;
	cvta.to.global.u64 	%rd7, %rd3;
	cvta.to.global.u64 	%rd8, %rd2;
	mov.u32 	%r3, %tid.x;
	mov.u32 	%r4, %ctaid.x;
	mul.lo.s32 	%r5, %r2, %r4;
	add.s32 	%r6, %r5, %r2;
	add.s32 	%r7, %r3, 2;
	mul.lo.s32 	%r8, %r1, %r7;
	add.s32 	%r9, %r6, %r8;
	mul.wide.s32 	%rd9, %r9, 4;
	add.s64 	%rd10, %rd8, %rd9;
	ld.global.f32 	%f2, [%rd10];
	sub.s32 	%r10, %r8, %r1;
	add.s32 	%r11, %r6, %r10;
	mul.wide.s32 	%rd11, %r11, 4;
	add.s64 	%rd12, %rd8, %rd11;
	ld.global.f32 	%f3, [%rd12];
	sub.f32 	%f4, %f2, %f3;
	add.s64 	%rd13, %rd7, %rd11;
	ld.global.f32 	%f5, [%rd13];
	add.f32 	%f6, %f4, %f5;
	add.s32 	%r12, %r5, %r10;
	mul.wide.s32 	%rd14, %r12, 4;
	add.s64 	%rd15, %rd7, %rd14;
	ld.global.f32 	%f7, [%rd15];
	sub.f32 	%f8, %f6, %f7;
	add.s64 	%rd16, %rd6, %rd11;
	ld.global.f32 	%f9, [%rd16];
	mul.f32 	%f10, %f8, %f9;
	div.rn.f32 	%f11, %f10, %f1;
	add.s64 	%rd17, %rd5, %rd11;
	ld.global.f32 	%f12, [%rd17];
	sub.f32 	%f13, %f12, %f11;
	st.global.f32 	[%rd17], %f13;
	ret;

}


// ===== COMPILED SASS (sm_100) =====

	.target	sm_100

	.elftype	@"ET_EXEC"


//--------------------- .note.nv.tkinfo           --------------------------
	.section	.note.nv.tkinfo,"",@"SHT_NOTE"
	.sectionflags	@"SHF_NOTE_NV_TKINFO"
	.tkinfo
        /*0018*/ 	.word	0x00000002
        /*0030*/ 	.string	""
        /*0030*/ 	.string	"ptxas"
        /*0030*/ 	.string	"Cuda compilation tools, release 13.0, V13.0.88"
        /*0030*/ 	.string	"Build cuda_13.0.r13.0/compiler.36424714_0"
        /*0030*/ 	.string	"-arch sm_100 -m 64 "



//--------------------- .note.nv.cuinfo           --------------------------
	.section	.note.nv.cuinfo,"",@"SHT_NOTE"
	.sectionflags	@"SHF_NOTE_NV_CUINFO"
        /*0018*/ 	.short	0x0002
        /*001a*/ 	.short	0x0064
        /*001c*/ 	.short	0x0082
	.zero		2


//--------------------- .nv.info                  --------------------------
	.section	.nv.info,"",@"SHT_CUDA_INFO"
	.align	4


	//----- nvinfo : EIATTR_REGCOUNT
	.align		4
        /*0000*/ 	.byte	0x04, 0x2f
        /*0002*/ 	.short	(.L_1 - .L_0)
	.align		4
.L_0:
        /*0004*/ 	.word	index@(_Z4cul1PfS_S_S_iif)
        /*0008*/ 	.word	0x00000013


	//----- nvinfo : EIATTR_FRAME_SIZE
	.align		4
.L_1:
        /*000c*/ 	.byte	0x04, 0x11
        /*000e*/ 	.short	(.L_3 - .L_2)
	.align		4
.L_2:
        /*0010*/ 	.word	index@($__internal_1_$__cuda_sm3x_div_rn_noftz_f32_slowpath)
        /*0014*/ 	.word	0x00000000


	//----- nvinfo : EIATTR_FRAME_SIZE
	.align		4
.L_3:
        /*0018*/ 	.byte	0x04, 0x11
        /*001a*/ 	.short	(.L_5 - .L_4)
	.align		4
.L_4:
        /*001c*/ 	.word	index@(_Z4cul1PfS_S_S_iif)
        /*0020*/ 	.word	0x00000000


	//----- nvinfo : EIATTR_REGCOUNT
	.align		4
.L_5:
        /*0024*/ 	.byte	0x04, 0x2f
        /*0026*/ 	.short	(.L_7 - .L_6)
	.align		4
.L_6:
        /*0028*/ 	.word	index@(_Z4cul2PfS_S_S_iif)
        /*002c*/ 	.word	0x00000012


	//----- nvinfo : EIATTR_FRAME_SIZE
	.align		4
.L_7:
        /*0030*/ 	.byte	0x04, 0x11
        /*0032*/ 	.short	(.L_9 - .L_8)
	.align		4
.L_8:
        /*0034*/ 	.word	index@($__internal_0_$__cuda_sm3x_div_rn_noftz_f32_slowpath)
        /*0038*/ 	.word	0x00000000


	//----- nvinfo : EIATTR_FRAME_SIZE
	.align		4
.L_9:
        /*003c*/ 	.byte	0x04, 0x11
        /*003e*/ 	.short	(.L_11 - .L_10)
	.align		4
.L_10:
        /*0040*/ 	.word	index@(_Z4cul2PfS_S_S_iif)
        /*0044*/ 	.word	0x00000000


	//----- nvinfo : EIATTR_MIN_STACK_SIZE
	.align		4
.L_11:
        /*0048*/ 	.byte	0x04, 0x12
        /*004a*/ 	.short	(.L_13 - .L_12)
	.align		4
.L_12:
        /*004c*/ 	.word	index@(_Z4cul2PfS_S_S_iif)
        /*0050*/ 	.word	0x00000000


	//----- nvinfo : EIATTR_MIN_STACK_SIZE
	.align		4
.L_13:
        /*0054*/ 	.byte	0x04, 0x12
        /*0056*/ 	.short	(.L_15 - .L_14)
	.align		4
.L_14:
        /*0058*/ 	.word	index@(_Z4cul1PfS_S_S_iif)
        /*005c*/ 	.word	0x00000000
.L_15:


//--------------------- .nv.compat                --------------------------
	.section	.nv.compat,"",@"SHT_CUDA_COMPAT_INFO"
	.align	4
        /*0000*/ 	.byte	0x02, 0x09, 0x00, 0x00, 0x02, 0x02, 0x01, 0x00, 0x02, 0x05, 0x05, 0x00, 0x03, 0x07, 0x01, 0x01
        /*0010*/ 	.byte	0x02, 0x03, 0x00, 0x00, 0x02, 0x06, 0x01, 0x00, 0x04, 0x0b, 0x08, 0x00, 0x01, 0x00, 0x00, 0x00
        /*0020*/ 	.byte	0x00, 0x00, 0x00, 0x00


//--------------------- .nv.info._Z4cul2PfS_S_S_iif --------------------------
	.section	.nv.info._Z4cul2PfS_S_S_iif,"",@"SHT_CUDA_INFO"
	.sectionflags	@""
	.align	4


	//----- nvinfo : EIATTR_CUDA_API_VERSION
	.align		4
        /*0000*/ 	.byte	0x04, 0x37
        /*0002*/ 	.short	(.L_17 - .L_16)
.L_16:
        /*0004*/ 	.word	0x00000082


	//----- nvinfo : EIATTR_KPARAM_INFO
	.align		4
.L_17:
        /*0008*/ 	.byte	0x04, 0x17
        /*000a*/ 	.short	(.L_19 - .L_18)
.L_18:
        /*000c*/ 	.word	0x00000000
        /*0010*/ 	.short	0x0006
        /*0012*/ 	.short	0x0028
        /*0014*/ 	.byte	0x00, 0xf0, 0x11, 0x00


	//----- nvinfo : EIATTR_KPARAM_INFO
	.align		4
.L_19:
        /*0018*/ 	.byte	0x04, 0x17
        /*001a*/ 	.short	(.L_21 - .L_20)
.L_20:
        /*001c*/ 	.word	0x00000000
        /*0020*/ 	.short	0x0005
        /*0022*/ 	.short	0x0024
        /*0024*/ 	.byte	0x00, 0xf0, 0x11, 0x00


	//----- nvinfo : EIATTR_KPARAM_INFO
	.align		4
.L_21:
        /*0028*/ 	.byte	0x04, 0x17
        /*002a*/ 	.short	(.L_23 - .L_22)
.L_22:
        /*002c*/ 	.word	0x00000000
        /*0030*/ 	.short	0x0004
        /*0032*/ 	.short	0x0020
        /*0034*/ 	.byte	0x00, 0xf0, 0x11, 0x00


	//----- nvinfo : EIATTR_KPARAM_INFO
	.align		4
.L_23:
        /*0038*/ 	.byte	0x04, 0x17
        /*003a*/ 	.short	(.L_25 - .L_24)
.L_24:
        /*003c*/ 	.word	0x00000000
        /*0040*/ 	.short	0x0003
        /*0042*/ 	.short	0x0018
        /*0044*/ 	.byte	0x00, 0xf5, 0x21, 0x00


	//----- nvinfo : EIATTR_KPARAM_INFO
	.align		4
.L_25:
        /*0048*/ 	.byte	0x04, 0x17
        /*004a*/ 	.short	(.L_27 - .L_26)
.L_26:
        /*004c*/ 	.word	0x00000000
        /*0050*/ 	.short	0x0002
        /*0052*/ 	.short	0x0010
        /*0054*/ 	.byte	0x00, 0xf5, 0x21, 0x00


	//----- nvinfo : EIATTR_KPARAM_INFO
	.align		4
.L_27:
        /*0058*/ 	.byte	0x04, 0x17
        /*005a*/ 	.short	(.L_29 - .L_28)
.L_28:
        /*005c*/ 	.word	0x00000000
        /*0060*/ 	.short	0x0001
        /*0062*/ 	.short	0x0008
        /*0064*/ 	.byte	0x00, 0xf5, 0x21, 0x00


	//----- nvinfo : EIATTR_KPARAM_INFO
	.align		4
.L_29:
        /*0068*/ 	.byte	0x04, 0x17
        /*006a*/ 	.short	(.L_31 - .L_30)
.L_30:
        /*006c*/ 	.word	0x00000000
        /*0070*/ 	.short	0x0000
        /*0072*/ 	.short	0x0000
        /*0074*/ 	.byte	0x00, 0xf5, 0x21, 0x00


	//----- nvinfo : EIATTR_SPARSE_MMA_MASK
	.align		4
.L_31:
        /*0078*/ 	.byte	0x03, 0x50
        /*007a*/ 	.short	0x0000


	//----- nvinfo : EIATTR_MAXREG_COUNT
	.align		4
        /*007c*/ 	.byte	0x03, 0x1b
        /*007e*/ 	.short	0x00ff


	//----- nvinfo : EIATTR_MERCURY_ISA_VERSION
	.align		4
        /*0080*/ 	.byte	0x03, 0x5f
        /*0082*/ 	.short	0x0101


	//----- nvinfo : EIATTR_VRC_CTA_INIT_COUNT
	.align		4
        /*0084*/ 	.byte	0x02, 0x4a
	.zero		1
	.zero		1


	//----- nvinfo : EIATTR_EXIT_INSTR_OFFSETS
	.align		4
        /*0088*/ 	.byte	0x04, 0x1c
        /*008a*/ 	.short	(.L_33 - .L_32)


	//   ....[0]....
.L_32:
        /*008c*/ 	.word	0x000002f0


	//----- nvinfo : EIATTR_CRS_STACK_SIZE
	.align		4
.L_33:
        /*0090*/ 	.byte	0x04, 0x1e
        /*0092*/ 	.short	(.L_35 - .L_34)
.L_34:
        /*0094*/ 	.word	0x00000000


	//----- nvinfo : EIATTR_CBANK_PARAM_SIZE
	.align		4
.L_35:
        /*0098*/ 	.byte	0x03, 0x19
        /*009a*/ 	.short	0x002c


	//----- nvinfo : EIATTR_PARAM_CBANK
	.align		4
        /*009c*/ 	.byte	0x04, 0x0a
        /*009e*/ 	.short	(.L_37 - .L_36)
	.align		4
.L_36:
        /*00a0*/ 	.word	index@(.nv.constant0._Z4cul2PfS_S_S_iif)
        /*00a4*/ 	.short	0x0380
        /*00a6*/ 	.short	0x002c


	//----- nvinfo : EIATTR_SW_WAR
	.align		4
.L_37:
        /*00a8*/ 	.byte	0x04, 0x36
        /*00aa*/ 	.short	(.L_39 - .L_38)
.L_38:
        /*00ac*/ 	.word	0x00000008
.L_39:


//--------------------- .nv.info._Z4cul1PfS_S_S_iif --------------------------
	.section	.nv.info._Z4cul1PfS_S_S_iif,"",@"SHT_CUDA_INFO"
	.sectionflags	@""
	.align	4


	//----- nvinfo : EIATTR_CUDA_API_VERSION
	.align		4
        /*0000*/ 	.byte	0x04, 0x37
        /*0002*/ 	.short	(.L_41 - .L_40)
.L_40:
        /*0004*/ 	.word	0x00000082


	//----- nvinfo : EIATTR_KPARAM_INFO
	.align		4
.L_41:
        /*0008*/ 	.byte	0x04, 0x17
        /*000a*/ 	.short	(.L_43 - .L_42)
.L_42:
        /*000c*/ 	.word	0x00000000
        /*0010*/ 	.short	0x0006
        /*0012*/ 	.short	0x0028
        /*0014*/ 	.byte	0x00, 0xf0, 0x11, 0x00


	//----- nvinfo : EIATTR_KPARAM_INFO
	.align		4
.L_43:
        /*0018*/ 	.byte	0x04, 0x17
        /*001a*/ 	.short	(.L_45 - .L_44)
.L_44:
        /*001c*/ 	.word	0x00000000
        /*0020*/ 	.short	0x0005
        /*0022*/ 	.short	0x0024
        /*0024*/ 	.byte	0x00, 0xf0, 0x11, 0x00


	//----- nvinfo : EIATTR_KPARAM_INFO
	.align		4
.L_45:
        /*0028*/ 	.byte	0x04, 0x17
        /*002a*/ 	.short	(.L_47 - .L_46)
.L_46:
        /*002c*/ 	.word	0x00000000
        /*0030*/ 	.short	0x0004
        /*0032*/ 	.short	0x0020
        /*0034*/ 	.byte	0x00, 0xf0, 0x11, 0x00


	//----- nvinfo : EIATTR_KPARAM_INFO
	.align		4
.L_47:
        /*0038*/ 	.byte	0x04, 0x17
        /*003a*/ 	.short	(.L_49 - .L_48)
.L_48:
        /*003c*/ 	.word	0x00000000
        /*0040*/ 	.short	0x0003
        /*0042*/ 	.short	0x0018
        /*0044*/ 	.byte	0x00, 0xf5, 0x21, 0x00


	//----- nvinfo : EIATTR_KPARAM_INFO
	.align		4
.L_49:
        /*0048*/ 	.byte	0x04, 0x17
        /*004a*/ 	.short	(.L_51 - .L_50)
.L_50:
        /*004c*/ 	.word	0x00000000
        /*0050*/ 	.short	0x0002
        /*0052*/ 	.short	0x0010
        /*0054*/ 	.byte	0x00, 0xf5, 0x21, 0x00


	//----- nvinfo : EIATTR_KPARAM_INFO
	.align		4
.L_51:
        /*0058*/ 	.byte	0x04, 0x17
        /*005a*/ 	.short	(.L_53 - .L_52)
.L_52:
        /*005c*/ 	.word	0x00000000
        /*0060*/ 	.short	0x0001
        /*0062*/ 	.short	0x0008
        /*0064*/ 	.byte	0x00, 0xf5, 0x21, 0x00


	//----- nvinfo : EIATTR_KPARAM_INFO
	.align		4
.L_53:
        /*0068*/ 	.byte	0x04, 0x17
        /*006a*/ 	.short	(.L_55 - .L_54)
.L_54:
        /*006c*/ 	.word	0x00000000
        /*0070*/ 	.short	0x0000
        /*0072*/ 	.short	0x0000
        /*0074*/ 	.byte	0x00, 0xf5, 0x21, 0x00


	//----- nvinfo : EIATTR_SPARSE_MMA_MASK
	.align		4
.L_55:
        /*0078*/ 	.byte	0x03, 0x50
        /*007a*/ 	.short	0x0000


	//----- nvinfo : EIATTR_MAXREG_COUNT
	.align		4
        /*007c*/ 	.byte	0x03, 0x1b
        /*007e*/ 	.short	0x00ff


	//----- nvinfo : EIATTR_MERCURY_ISA_VERSION
	.align		4
        /*0080*/ 	.byte	0x03, 0x5f
        /*0082*/ 	.short	0x0101


	//----- nvinfo : EIATTR_VRC_CTA_INIT_COUNT
	.align		4
        /*0084*/ 	.byte	0x02, 0x4a
	.zero		1
	.zero		1


	//----- nvinfo : EIATTR_EXIT_INSTR_OFFSETS
	.align		4
        /*0088*/ 	.byte	0x04, 0x1c
        /*008a*/ 	.short	(.L_57 - .L_56)


	//   ....[0]....
.L_56:
        /*008c*/ 	.word	0x000005e0


	//----- nvinfo : EIATTR_CRS_STACK_SIZE
	.align		4
.L_57:
        /*0090*/ 	.byte	0x04, 0x1e
        /*0092*/ 	.short	(.L_59 - .L_58)
.L_58:
        /*0094*/ 	.word	0x00000000


	//----- nvinfo : EIATTR_CBANK_PARAM_SIZE
	.align		4
.L_59:
        /*0098*/ 	.byte	0x03, 0x19
        /*009a*/ 	.short	0x002c


	//----- nvinfo : EIATTR_PARAM_CBANK
	.align		4
        /*009c*/ 	.byte	0x04, 0x0a
        /*009e*/ 	.short	(.L_61 - .L_60)
	.align		4
.L_60:
        /*00a0*/ 	.word	index@(.nv.constant0._Z4cul1PfS_S_S_iif)
        /*00a4*/ 	.short	0x0380
        /*00a6*/ 	.short	0x002c


	//----- nvinfo : EIATTR_SW_WAR
	.align		4
.L_61:
        /*00a8*/ 	.byte	0x04, 0x36
        /*00aa*/ 	.short	(.L_63 - .L_62)
.L_62:
        /*00ac*/ 	.word	0x00000008
.L_63:


//--------------------- .nv.callgraph             --------------------------
	.section	.nv.callgraph,"",@"SHT_CUDA_CALLGRAPH"
	.align	4
	.sectionentsize	8
	.align		4
        /*0000*/ 	.word	0x00000000
	.align		4
        /*0004*/ 	.word	0xffffffff
	.align		4
        /*0008*/ 	.word	0x00000000
	.align		4
        /*000c*/ 	.word	0xfffffffe
	.align		4
        /*0010*/ 	.word	0x00000000
	.align		4
        /*0014*/ 	.word	0xfffffffd
	.align		4
        /*0018*/ 	.word	0x00000000
	.align		4
        /*001c*/ 	.word	0xfffffffc


//--------------------- .text._Z4cul2PfS_S_S_iif  --------------------------
	.section	.text._Z4cul2PfS_S_S_iif,"ax",@progbits
	.align	128
        .global         _Z4cul2PfS_S_S_iif
        .type           _Z4cul2PfS_S_S_iif,@function
        .size           _Z4cul2PfS_S_S_iif,(.L_x_34 - _Z4cul2PfS_S_S_iif)
        .other          _Z4cul2PfS_S_S_iif,@"STO_CUDA_ENTRY STV_DEFAULT"
_Z4cul2PfS_S_S_iif:
.text._Z4cul2PfS_S_S_iif:
[----:B------:R-:W-:Y:S01]  /*0000*/  LDC R1, c[0x0][0x37c] ;  /* 0x0000df00ff017b82 */ /* 0x000fe20000000800 */
[----:B------:R-:W0:Y:S07]  /*0010*/  S2R R9, SR_TID.X ;  /* 0x0000000000097919 */ /* 0x000e2e0000002100 */
[----:B------:R-:W1:Y:S01]  /*0020*/  S2UR UR6, SR_CTAID.X ;  /* 0x00000000000679c3 */ /* 0x000e620000002500 */
[----:B------:R-:W2:Y:S07]  /*0030*/  LDCU.64 UR4, c[0x0][0x358] ;  /* 0x00006b00ff0477ac */ /* 0x000eae0008000a00 */
[----:B------:R-:W1:Y:S08]  /*0040*/  LDC.64 R12, c[0x0][0x3a0] ;  /* 0x0000e800ff0c7b82 */ /* 0x000e700000000a00 */
[----:B------:R-:W3:Y:S08]  /*0050*/  LDC.64 R10, c[0x0][0x388] ;  /* 0x0000e200ff0a7b82 */ /* 0x000ef00000000a00 */
[----:B------:R-:W4:Y:S01]  /*0060*/  LDC.64 R6, c[0x0][0x390] ;  /* 0x0000e400ff067b82 */ /* 0x000f220000000a00 */
[----:B0-----:R-:W-:-:S07]  /*0070*/  VIADD R9, R9, 0x2 ;  /* 0x0000000209097836 */ /* 0x001fce0000000000 */
[----:B------:R-:W0:Y:S01]  /*0080*/  LDC.64 R4, c[0x0][0x398] ;  /* 0x0000e600ff047b82 */ /* 0x000e220000000a00 */
[----:B-1----:R-:W-:Y:S02]  /*0090*/  IMAD R3, R13, UR6, R13 ;  /* 0x000000060d037c24 */ /* 0x002fe4000f8e020d */
[CC--:B------:R-:W-:Y:S02]  /*00a0*/  IMAD R0, R9.reuse, R12.reuse, -R12 ;  /* 0x0000000c09007224 */ /* 0x0c0fe400078e0a0c */
[----:B------:R-:W-:Y:S02]  /*00b0*/  IMAD R9, R9, R12, R3 ;  /* 0x0000000c09097224 */ /* 0x000fe400078e0203 */
[----:B------:R-:W-:Y:S01]  /*00c0*/  IMAD.IADD R2, R3, 0x1, R0 ;  /* 0x0000000103027824 */ /* 0x000fe200078e0200 */
[----:B------:R-:W1:Y:S01]  /*00d0*/  LDC R15, c[0x0][0x3a8] ;  /* 0x0000ea00ff0f7b82 */ /* 0x000e620000000800 */
[----:B---3--:R-:W-:-:S04]  /*00e0*/  IMAD.WIDE R8, R9, 0x4, R10 ;  /* 0x0000000409087825 */ /* 0x008fc800078e020a */
[C---:B------:R-:W-:Y:S02]  /*00f0*/  IMAD.WIDE R10, R2.reuse, 0x4, R10 ;  /* 0x00000004020a7825 */ /* 0x040fe400078e020a */
[----:B--2---:R-:W2:Y:S02]  /*0100*/  LDG.E R8, desc[UR4][R8.64] ;  /* 0x0000000408087981 */ /* 0x004ea4000c1e1900 */
[----:B------:R-:W-:Y:S02]  /*0110*/  IMAD R3, R13, UR6, R0 ;  /* 0x000000060d037c24 */ /* 0x000fe4000f8e0200 */
[--C-:B----4-:R-:W-:Y:S01]  /*0120*/  IMAD.WIDE R12, R2, 0x4, R6.reuse ;  /* 0x00000004020c7825 */ /* 0x110fe200078e0206 */
[----:B------:R-:W2:Y:S03]  /*0130*/  LDG.E R11, desc[UR4][R10.64] ;  /* 0x000000040a0b7981 */ /* 0x000ea6000c1e1900 */
[----:B------:R-:W-:-:S02]  /*0140*/  IMAD.WIDE R6, R3, 0x4, R6 ;  /* 0x0000000403067825 */ /* 0x000fc400078e0206 */
[----:B------:R-:W3:Y:S02]  /*0150*/  LDG.E R13, desc[UR4][R12.64] ;  /* 0x000000040c0d7981 */ /* 0x000ee4000c1e1900 */
[----:B0-----:R-:W-:Y:S02]  /*0160*/  IMAD.WIDE R4, R2, 0x4, R4 ;  /* 0x0000000402047825 */ /* 0x001fe400078e0204 */
[----:B------:R-:W4:Y:S04]  /*0170*/  LDG.E R7, desc[UR4][R6.64] ;  /* 0x0000000406077981 */ /* 0x000f28000c1e1900 */
[----:B------:R-:W5:Y:S01]  /*0180*/  LDG.E R5, desc[UR4][R4.64] ;  /* 0x0000000404057981 */ /* 0x000f62000c1e1900 */
[----:B-1----:R-:W0:Y:S01]  /*0190*/  MUFU.RCP R3, R15 ;  /* 0x0000000f00037308 */ /* 0x002e220000001000 */
[----:B------:R-:W-:Y:S01]  /*01a0*/  BSSY.RECONVERGENT B0, `(.L_x_0) ;  /* 0x000000f000007945 */ /* 0x000fe20003800200 */
[----:B--2---:R-:W-:-:S04]  /*01b0*/  FADD R0, R8, -R11 ;  /* 0x8000000b08007221 */ /* 0x004fc80000000000 */
[----:B---3--:R-:W-:-:S04]  /*01c0*/  FADD R0, R0, R13 ;  /* 0x0000000d00007221 */ /* 0x008fc80000000000 */
[----:B----4-:R-:W-:-:S04]  /*01d0*/  FADD R0, R0, -R7 ;  /* 0x8000000700007221 */ /* 0x010fc80000000000 */
[----:B-----5:R-:W-:Y:S01]  /*01e0*/  FMUL R0, R0, R5 ;  /* 0x0000000500007220 */ /* 0x020fe20000400000 */
[----:B0-----:R-:W-:-:S03]  /*01f0*/  FFMA R8, R3, -R15, 1 ;  /* 0x3f80000003087423 */ /* 0x001fc6000000080f */
[----:B------:R-:W0:Y:S01]  /*0200*/  FCHK P0, R0, R15 ;  /* 0x0000000f00007302 */ /* 0x000e220000000000 */
[----:B------:R-:W-:-:S04]  /*0210*/  FFMA R3, R3, R8, R3 ;  /* 0x0000000803037223 */ /* 0x000fc80000000003 */
[----:B------:R-:W-:-:S04]  /*0220*/  FFMA R6, R0, R3, RZ ;  /* 0x0000000300067223 */ /* 0x000fc800000000ff */
[----:B------:R-:W-:-:S04]  /*0230*/  FFMA R4, R6, -R15, R0 ;  /* 0x8000000f06047223 */ /* 0x000fc80000000000 */
[----:B------:R-:W-:Y:S01]  /*0240*/  FFMA R6, R3, R4, R6 ;  /* 0x0000000403067223 */ /* 0x000fe20000000006 */
[----:B0-----:R-:W-:Y:S06]  /*0250*/  @!P0 BRA `(.L_x_1) ;  /* 0x00000000000c8947 */ /* 0x001fec0003800000 */
[----:B------:R-:W-:-:S07]  /*0260*/  MOV R4, 0x280 ;  /* 0x0000028000047802 */ /* 0x000fce0000000f00 */
[----:B------:R-:W-:Y:S05]  /*0270*/  CALL.REL.NOINC `($__internal_0_$__cuda_sm3x_div_rn_noftz_f32_slowpath) ;  /* 0x0000000000207944 */ /* 0x000fea0003c00000 */
[----:B------:R-:W-:-:S07]  /*0280*/  IMAD.MOV.U32 R6, RZ, RZ, R0 ;  /* 0x000000ffff067224 */ /* 0x000fce00078e0000 */
.L_x_1:
[----:B------:R-:W-:Y:S05]  /*0290*/  BSYNC.RECONVERGENT B0 ;  /* 0x0000000000007941 */ /* 0x000fea0003800200 */
.L_x_0:
[----:B------:R-:W0:Y:S02]  /*02a0*/  LDC.64 R4, c[0x0][0x380] ;  /* 0x0000e000ff047b82 */ /* 0x000e240000000a00 */
[----:B0-----:R-:W-:-:S05]  /*02b0*/  IMAD.WIDE R2, R2, 0x4, R4 ;  /* 0x0000000402027825 */ /* 0x001fca00078e0204 */
[----:B------:R-:W2:Y:S02]  /*02c0*/  LDG.E R5, desc[UR4][R2.64] ;  /* 0x0000000402057981 */ /* 0x000ea4000c1e1900 */
[----:B--2---:R-:W-:-:S05]  /*02d0*/  FADD R5, R5, -R6 ;  /* 0x8000000605057221 */ /* 0x004fca0000000000 */
[----:B------:R-:W-:Y:S01]  /*02e0*/  STG.E desc[UR4][R2.64], R5 ;  /* 0x0000000502007986 */ /* 0x000fe2000c101904 */
[----:B------:R-:W-:Y:S05]  /*02f0*/  EXIT ;  /* 0x000000000000794d */ /* 0x000fea0003800000 */
        .weak           $__internal_0_$__cuda_sm3x_div_rn_noftz_f32_slowpath
        .type           $__internal_0_$__cuda_sm3x_div_rn_noftz_f32_slowpath,@function
        .size           $__internal_0_$__cuda_sm3x_div_rn_noftz_f32_slowpath,(.L_x_34 - $__internal_0_$__cuda_sm3x_div_rn_noftz_f32_slowpath)
$__internal_0_$__cuda_sm3x_div_rn_noftz_f32_slowpath:
[----:B------:R-:W0:Y:S01]  /*0300*/  LDC R3, c[0x0][0x3a8] ;  /* 0x0000ea00ff037b82 */ /* 0x000e220000000800 */
[--C-:B------:R-:W-:Y:S01]  /*0310*/  SHF.R.U32.HI R5, RZ, 0x17, R0.reuse ;  /* 0x00000017ff057819 */ /* 0x100fe20000011600 */
[----:B------:R-:W1:Y:S01]  /*0320*/  LDCU UR6, c[0x0][0x3a8] ;  /* 0x00007500ff0677ac */ /* 0x000e620008000800 */
[----:B------:R-:W-:Y:S01]  /*0330*/  BSSY.RECONVERGENT B1, `(.L_x_2) ;  /* 0x0000064000017945 */ /* 0x000fe20003800200 */
[----:B------:R-:W-:Y:S01]  /*0340*/  IMAD.MOV.U32 R7, RZ, RZ, R0 ;  /* 0x000000ffff077224 */ /* 0x000fe200078e0000 */
[----:B------:R-:W-:-:S04]  /*0350*/  LOP3.LUT R5, R5, 0xff, RZ, 0xc0, !PT ;  /* 0x000000ff05057812 */ /* 0x000fc800078ec0ff */
[----:B------:R-:W-:Y:S01]  /*0360*/  IADD3 R10, PT, PT, R5, -0x1, RZ ;  /* 0xffffffff050a7810 */ /* 0x000fe20007ffe0ff */
[----:B-1----:R-:W-:Y:S01]  /*0370*/  IMAD.U32 R8, RZ, RZ, UR6 ;  /* 0x00000006ff087e24 */ /* 0x002fe2000f8e00ff */
[----:B0-----:R-:W-:-:S04]  /*0380*/  SHF.R.U32.HI R6, RZ, 0x17, R3 ;  /* 0x00000017ff067819 */ /* 0x001fc80000011603 */
[----:B------:R-:W-:-:S05]  /*0390*/  LOP3.LUT R6, R6, 0xff, RZ, 0xc0, !PT ;  /* 0x000000ff06067812 */ /* 0x000fca00078ec0ff */
[----:B------:R-:W-:-:S05]  /*03a0*/  VIADD R11, R6, 0xffffffff ;  /* 0xffffffff060b7836 */ /* 0x000fca0000000000 */
[----:B------:R-:W-:-:S04]  /*03b0*/  ISETP.GT.U32.AND P0, PT, R11, 0xfd, PT ;  /* 0x000000fd0b00780c */ /* 0x000fc80003f04070 */
[----:B------:R-:W-:-:S13]  /*03c0*/  ISETP.GT.U32.OR P0, PT, R10, 0xfd, P0 ;  /* 0x000000fd0a00780c */ /* 0x000fda0000704470 */
[----:B------:R-:W-:Y:S01]  /*03d0*/  @!P0 IMAD.MOV.U32 R9, RZ, RZ, RZ ;  /* 0x000000ffff098224 */ /* 0x000fe200078e00ff */
[----:B------:R-:W-:Y:S06]  /*03e0*/  @!P0 BRA `(.L_x_3) ;  /* 0x00000000005c8947 */ /* 0x000fec0003800000 */
[----:B------:R-:W-:Y:S02]  /*03f0*/  FSETP.GTU.FTZ.AND P1, PT, |R3|, +INF , PT ;  /* 0x7f8000000300780b */ /* 0x000fe40003f3c200 */
[----:B------:R-:W-:-:S04]  /*0400*/  FSETP.GTU.FTZ.AND P0, PT, |R0|, +INF , PT ;  /* 0x7f8000000000780b */ /* 0x000fc80003f1c200 */
[----:B------:R-:W-:-:S13]  /*0410*/  PLOP3.LUT P0, PT, P0, P1, PT, 0xf8, 0x8f ;  /* 0x00000000008f781c */ /* 0x000fda0000703f70 */
[----:B------:R-:W-:Y:S05]  /*0420*/  @P0 BRA `(.L_x_4) ;  /* 0x00000004004c0947 */ /* 0x000fea0003800000 */
[----:B------:R-:W-:-:S13]  /*0430*/  LOP3.LUT P0, RZ, R8, 0x7fffffff, R7, 0xc8, !PT ;  /* 0x7fffffff08ff7812 */ /* 0x000fda000780c807 */
[----:B------:R-:W-:Y:S05]  /*0440*/  @!P0 BRA `(.L_x_5) ;  /* 0x00000004003c8947 */ /* 0x000fea0003800000 */
[C---:B------:R-:W-:Y:S02]  /*0450*/  FSETP.NEU.FTZ.AND P2, PT, |R0|.reuse, +INF , PT ;  /* 0x7f8000000000780b */ /* 0x040fe40003f5d200 */
[----:B------:R-:W-:Y:S02]  /*0460*/  FSETP.NEU.FTZ.AND P1, PT, |R3|, +INF , PT ;  /* 0x7f8000000300780b */ /* 0x000fe40003f3d200 */
[----:B------:R-:W-:-:S11]  /*0470*/  FSETP.NEU.FTZ.AND P0, PT, |R0|, +INF , PT ;  /* 0x7f8000000000780b */ /* 0x000fd60003f1d200 */
[----:B------:R-:W-:Y:S05]  /*0480*/  @!P1 BRA !P2, `(.L_x_5) ;  /* 0x00000004002c9947 */ /* 0x000fea0005000000 */
[----:B------:R-:W-:-:S04]  /*0490*/  LOP3.LUT P2, RZ, R7, 0x7fffffff, RZ, 0xc0, !PT ;  /* 0x7fffffff07ff7812 */ /* 0x000fc8000784c0ff */
[----:B------:R-:W-:-:S13]  /*04a0*/  PLOP3.LUT P1, PT, P1, P2, PT, 0x2f, 0xf2 ;  /* 0x0000000000f2781c */ /* 0x000fda0000f24577 */
[----:B------:R-:W-:Y:S05]  /*04b0*/  @P1 BRA `(.L_x_6) ;  /* 0x0000000400181947 */ /* 0x000fea0003800000 */
[----:B------:R-:W-:-:S04]  /*04c0*/  LOP3.LUT P1, RZ, R8, 0x7fffffff, RZ, 0xc0, !PT ;  /* 0x7fffffff08ff7812 */ /* 0x000fc8000782c0ff */
[----:B------:R-:W-:-:S13]  /*04d0*/  PLOP3.LUT P0, PT, P0, P1, PT, 0x2f, 0xf2 ;  /* 0x0000000000f2781c */ /* 0x000fda0000702577 */
[----:B------:R-:W-:Y:S05]  /*04e0*/  @P0 BRA `(.L_x_7) ;  /* 0x0000000400000947 */ /* 0x000fea0003800000 */
[----:B------:R-:W-:Y:S02]  /*04f0*/  ISETP.GE.AND P0, PT, R10, RZ, PT ;  /* 0x000000ff0a00720c */ /* 0x000fe40003f06270 */
[----:B------:R-:W-:-:S11]  /*0500*/  ISETP.GE.AND P1, PT, R11, RZ, PT ;  /* 0x000000ff0b00720c */ /* 0x000fd60003f26270 */
[----:B------:R-:W-:Y:S01]  /*0510*/  @P0 MOV R9, RZ ;  /* 0x000000ff00090202 */ /* 0x000fe20000000f00 */
[----:B------:R-:W-:Y:S02]  /*0520*/  @!P0 IMAD.MOV.U32 R9, RZ, RZ, -0x40 ;  /* 0xffffffc0ff098424 */ /* 0x000fe400078e00ff */
[----:B------:R-:W-:Y:S01]  /*0530*/  @!P0 FFMA R7, R0, 1.84467440737095516160e+19, RZ ;  /* 0x5f80000000078823 */ /* 0x000fe200000000ff */
[----:B------:R-:W-:Y:S01]  /*0540*/  @!P1 FFMA R8, R3, 1.84467440737095516160e+19, RZ ;  /* 0x5f80000003089823 */ /* 0x000fe200000000ff */
[----:B------:R-:W-:-:S07]  /*0550*/  @!P1 VIADD R9, R9, 0x40 ;  /* 0x0000004009099836 */ /* 0x000fce0000000000 */
.L_x_3:
[----:B------:R-:W-:Y:S01]  /*0560*/  LEA R3, R6, 0xc0800000, 0x17 ;  /* 0xc080000006037811 */ /* 0x000fe200078eb8ff */
[----:B------:R-:W-:Y:S01]  /*0570*/  BSSY.RECONVERGENT B2, `(.L_x_8) ;  /* 0x0000036000027945 */ /* 0x000fe20003800200 */
[----:B------:R-:W-:-:S03]  /*0580*/  IADD3 R5, PT, PT, R5, -0x7f, RZ ;  /* 0xffffff8105057810 */ /* 0x000fc60007ffe0ff */
[----:B------:R-:W-:Y:S01]  /*0590*/  IMAD.IADD R3, R8, 0x1, -R3 ;  /* 0x0000000108037824 */ /* 0x000fe200078e0a03 */
[C---:B------:R-:W-:Y:S01]  /*05a0*/  IADD3 R6, PT, PT, R5.reuse, 0x7f, -R6 ;  /* 0x0000007f05067810 */ /* 0x040fe20007ffe806 */
[----:B------:R-:W-:Y:S02]  /*05b0*/  IMAD R0, R5, -0x800000, R7 ;  /* 0xff80000005007824 */ /* 0x000fe400078e0207 */
[----:B------:R-:W0:Y:S01]  /*05c0*/  MUFU.RCP R8, R3 ;  /* 0x0000000300087308 */ /* 0x000e220000001000 */
[----:B------:R-:W-:Y:S01]  /*05d0*/  FADD.FTZ R11, -R3, -RZ ;  /* 0x800000ff030b7221 */ /* 0x000fe20000010100 */
[----:B------:R-:W-:-:S03]  /*05e0*/  IMAD.IADD R6, R6, 0x1, R9 ;  /* 0x0000000106067824 */ /* 0x000fc600078e0209 */
[----:B0-----:R-:W-:-:S04]  /*05f0*/  FFMA R13, R8, R11, 1 ;  /* 0x3f800000080d7423 */ /* 0x001fc8000000000b */
[----:B------:R-:W-:-:S04]  /*0600*/  FFMA R10, R8, R13, R8 ;  /* 0x0000000d080a7223 */ /* 0x000fc80000000008 */
[----:B------:R-:W-:-:S04]  /*0610*/  FFMA R7, R0, R10, RZ ;  /* 0x0000000a00077223 */ /* 0x000fc800000000ff */
[----:B------:R-:W-:-:S04]  /*0620*/  FFMA R8, R11, R7, R0 ;  /* 0x000000070b087223 */ /* 0x000fc80000000000 */
[----:B------:R-:W-:-:S04]  /*0630*/  FFMA R7, R10, R8, R7 ;  /* 0x000000080a077223 */ /* 0x000fc80000000007 */
[----:B------:R-:W-:-:S04]  /*0640*/  FFMA R8, R11, R7, R0 ;  /* 0x000000070b087223 */ /* 0x000fc80000000000 */
[----:B------:R-:W-:-:S05]  /*0650*/  FFMA R0, R10, R8, R7 ;  /* 0x000000080a007223 */ /* 0x000fca0000000007 */
[----:B------:R-:W-:-:S04]  /*0660*/  SHF.R.U32.HI R3, RZ, 0x17, R0 ;  /* 0x00000017ff037819 */ /* 0x000fc80000011600 */
[----:B------:R-:W-:-:S05]  /*0670*/  LOP3.LUT R3, R3, 0xff, RZ, 0xc0, !PT ;  /* 0x000000ff03037812 */ /* 0x000fca00078ec0ff */
[----:B------:R-:W-:-:S04]  /*0680*/  IMAD.IADD R9, R3, 0x1, R6 ;  /* 0x0000000103097824 */ /* 0x000fc800078e0206 */
[----:B------:R-:W-:-:S05]  /*0690*/  VIADD R3, R9, 0xffffffff ;  /* 0xffffffff09037836 */ /* 0x000fca0000000000 */
[----:B------:R-:W-:-:S13]  /*06a0*/  ISETP.GE.U32.AND P0, PT, R3, 0xfe, PT ;  /* 0x000000fe0300780c */ /* 0x000fda0003f06070 */
[----:B------:R-:W-:Y:S05]  /*06b0*/  @!P0 BRA `(.L_x_9) ;  /* 0x0000000000808947 */ /* 0x000fea0003800000 */
[----:B------:R-:W-:-:S13]  /*06c0*/  ISETP.GT.AND P0, PT, R9, 0xfe, PT ;  /* 0x000000fe0900780c */ /* 0x000fda0003f04270 */
[----:B------:R-:W-:Y:S05]  /*06d0*/  @P0 BRA `(.L_x_10) ;  /* 0x00000000006c0947 */ /* 0x000fea0003800000 */
[----:B------:R-:W-:-:S13]  /*06e0*/  ISETP.GE.AND P0, PT, R9, 0x1, PT ;  /* 0x000000010900780c */ /* 0x000fda0003f06270 */
[----:B------:R-:W-:Y:S05]  /*06f0*/  @P0 BRA `(.L_x_11) ;  /* 0x0000000000740947 */ /* 0x000fea0003800000 */
[----:B------:R-:W-:Y:S02]  /*0700*/  ISETP.GE.AND P0, PT, R9, -0x18, PT ;  /* 0xffffffe80900780c */ /* 0x000fe40003f06270 */
[----:B------:R-:W-:-:S11]  /*0710*/  LOP3.LUT R0, R0, 0x80000000, RZ, 0xc0, !PT ;  /* 0x8000000000007812 */ /* 0x000fd600078ec0ff */
[----:B------:R-:W-:Y:S05]  /*0720*/  @!P0 BRA `(.L_x_11) ;  /* 0x0000000000688947 */ /* 0x000fea0003800000 */
[CCC-:B------:R-:W-:Y:S01]  /*0730*/  FFMA.RZ R3, R10.reuse, R8.reuse, R7.reuse ;  /* 0x000000080a037223 */ /* 0x1c0fe2000000c007 */
[CCC-:B------:R-:W-:Y:S01]  /*0740*/  FFMA.RM R6, R10.reuse, R8.reuse, R7.reuse ;  /* 0x000000080a067223 */ /* 0x1c0fe20000004007 */
[C---:B------:R-:W-:Y:S02]  /*0750*/  ISETP.NE.AND P2, PT, R9.reuse, RZ, PT ;  /* 0x000000ff0900720c */ /* 0x040fe40003f45270 */
[----:B------:R-:W-:Y:S02]  /*0760*/  ISETP.NE.AND P1, PT, R9, RZ, PT ;  /* 0x000000ff0900720c */ /* 0x000fe40003f25270 */
[----:B------:R-:W-:Y:S01]  /*0770*/  LOP3.LUT R5, R3, 0x7fffff, RZ, 0xc0, !PT ;  /* 0x007fffff03057812 */ /* 0x000fe200078ec0ff */
[----:B------:R-:W-:Y:S01]  /*0780*/  FFMA.RP R3, R10, R8, R7 ;  /* 0x000000080a037223 */ /* 0x000fe20000008007 */
[----:B------:R-:W-:Y:S01]  /*0790*/  IADD3 R8, PT, PT, R9, 0x20, RZ ;  /* 0x0000002009087810 */ /* 0x000fe20007ffe0ff */
[----:B------:R-:W-:Y:S01]  /*07a0*/  IMAD.MOV R7, RZ, RZ, -R9 ;  /* 0x000000ffff077224 */ /* 0x000fe200078e0a09 */
[----:B------:R-:W-:-:S02]  /*07b0*/  LOP3.LUT R5, R5, 0x800000, RZ, 0xfc, !PT ;  /* 0x0080000005057812 */ /* 0x000fc400078efcff */
[----:B------:R-:W-:Y:S02]  /*07c0*/  FSETP.NEU.FTZ.AND P0, PT, R3, R6, PT ;  /* 0x000000060300720b */ /* 0x000fe40003f1d000 */
[----:B------:R-:W-:Y:S02]  /*07d0*/  SHF.L.U32 R8, R5, R8, RZ ;  /* 0x0000000805087219 */ /* 0x000fe400000006ff */
[----:B------:R-:W-:Y:S02]  /*07e0*/  SEL R6, R7, RZ, P2 ;  /* 0x000000ff07067207 */ /* 0x000fe40001000000 */
[----:B------:R-:W-:Y:S02]  /*07f0*/  ISETP.NE.AND P1, PT, R8, RZ, P1 ;  /* 0x000000ff0800720c */ /* 0x000fe40000f25270 */
[----:B------:R-:W-:Y:S02]  /*0800*/  SHF.R.U32.HI R6, RZ, R6, R5 ;  /* 0x00000006ff067219 */ /* 0x000fe40000011605 */
[----:B------:R-:W-:-:S02]  /*0810*/  PLOP3.LUT P0, PT, P0, P1, PT, 0xf8, 0x8f ;  /* 0x00000000008f781c */ /* 0x000fc40000703f70 */
[----:B------:R-:W-:Y:S02]  /*0820*/  SHF.R.U32.HI R8, RZ, 0x1, R6 ;  /* 0x00000001ff087819 */ /* 0x000fe40000011606 */
[----:B------:R-:W-:-:S04]  /*0830*/  SEL R3, RZ, 0x1, !P0 ;  /* 0x00000001ff037807 */ /* 0x000fc80004000000 */
[----:B------:R-:W-:-:S04]  /*0840*/  LOP3.LUT R3, R3, 0x1, R8, 0xf8, !PT ;  /* 0x0000000103037812 */ /* 0x000fc800078ef808 */
[----:B------:R-:W-:-:S05]  /*0850*/  LOP3.LUT R3, R3, R6, RZ, 0xc0, !PT ;  /* 0x0000000603037212 */ /* 0x000fca00078ec0ff */
[----:B------:R-:W-:-:S05]  /*0860*/  IMAD.IADD R3, R8, 0x1, R3 ;  /* 0x0000000108037824 */ /* 0x000fca00078e0203 */
[----:B------:R-:W-:Y:S01]  /*0870*/  LOP3.LUT R0, R3, R0, RZ, 0xfc, !PT ;  /* 0x0000000003007212 */ /* 0x000fe200078efcff */
[----:B------:R-:W-:Y:S06]  /*0880*/  BRA `(.L_x_11) ;  /* 0x0000000000107947 */ /* 0x000fec0003800000 */
.L_x_10:
[----:B------:R-:W-:-:S04]  /*0890*/  LOP3.LUT R0, R0, 0x80000000, RZ, 0xc0, !PT ;  /* 0x8000000000007812 */ /* 0x000fc800078ec0ff */
[----:B------:R-:W-:Y:S01]  /*08a0*/  LOP3.LUT R0, R0, 0x7f800000, RZ, 0xfc, !PT ;  /* 0x7f80000000007812 */ /* 0x000fe200078efcff */
[----:B------:R-:W-:Y:S06]  /*08b0*/  BRA `(.L_x_11) ;  /* 0x0000000000047947 */ /* 0x000fec0003800000 */
.L_x_9:
[----:B------:R-:W-:-:S07]  /*08c0*/  LEA R0, R6, R0, 0x17 ;  /* 0x0000000006007211 */ /* 0x000fce00078eb8ff */
.L_x_11:
[----:B------:R-:W-:Y:S05]  /*08d0*/  BSYNC.RECONVERGENT B2 ;  /* 0x0000000000027941 */ /* 0x000fea0003800200 */
.L_x_8:
[----:B------:R-:W-:Y:S05]  /*08e0*/  BRA `(.L_x_12) ;  /* 0x0000000000207947 */ /* 0x000fea0003800000 */
.L_x_7:
[----:B------:R-:W-:-:S04]  /*08f0*/  LOP3.LUT R0, R8, 0x80000000, R7, 0x48, !PT ;  /* 0x8000000008007812 */ /* 0x000fc800078e4807 */
[----:B------:R-:W-:Y:S01]  /*0900*/  LOP3.LUT R0, R0, 0x7f800000, RZ, 0xfc, !PT ;  /* 0x7f80000000007812 */ /* 0x000fe200078efcff */
[----:B------:R-:W-:Y:S06]  /*0910*/  BRA `(.L_x_12) ;  /* 0x0000000000147947 */ /* 0x000fec0003800000 */
.L_x_6:
[----:B------:R-:W-:Y:S01]  /*0920*/  LOP3.LUT R0, R8, 0x80000000, R7, 0x48, !PT ;  /* 0x8000000008007812 */ /* 0x000fe200078e4807 */
[----:B------:R-:W-:Y:S06]  /*0930*/  BRA `(.L_x_12) ;  /* 0x00000000000c7947 */ /* 0x000fec0003800000 */
.L_x_5:
[----:B------:R-:W0:Y:S01]  /*0940*/  MUFU.RSQ R0, -QNAN ;  /* 0xffc0000000007908 */ /* 0x000e220000001400 */
[----:B------:R-:W-:Y:S05]  /*0950*/  BRA `(.L_x_12) ;  /* 0x0000000000047947 */ /* 0x000fea0003800000 */
.L_x_4:
[----:B------:R-:W-:-:S07]  /*0960*/  FADD.FTZ R0, R0, R3 ;  /* 0x0000000300007221 */ /* 0x000fce0000010000 */
.L_x_12:
[----:B------:R-:W-:Y:S05]  /*0970*/  BSYNC.RECONVERGENT B1 ;  /* 0x0000000000017941 */ /* 0x000fea0003800200 */
.L_x_2:
[----:B------:R-:W-:-:S04]  /*0980*/  IMAD.MOV.U32 R5, RZ, RZ, 0x0 ;  /* 0x00000000ff057424 */ /* 0x000fc800078e00ff */
[----:B0-----:R-:W-:Y:S05]  /*0990*/  RET.REL.NODEC R4 `(_Z4cul2PfS_S_S_iif) ;  /* 0xfffffff404987950 */ /* 0x001fea0003c3ffff */
.L_x_13:
[----:B------:R-:W-:-:S00]  /*09a0*/  BRA `(.L_x_13) ;  /* 0xfffffffc00fc7947 */ /* 0x000fc0000383ffff */
[----:B------:R-:W-:-:S00]  /*09b0*/  NOP ;  /* 0x0000000000007918 */ /* 0x000fc00000000000 */
        /* <DEDUP_REMOVED lines=12> */
.L_x_34:


//--------------------- .text._Z4cul1PfS_S_S_iif  --------------------------
	.section	.text._Z4cul1PfS_S_S_iif,"ax",@progbits
	.align	128
        .global         _Z4cul1PfS_S_S_iif
        .type           _Z4cul1PfS_S_S_iif,@function
        .size           _Z4cul1PfS_S_S_iif,(.L_x_35 - _Z4cul1PfS_S_S_iif)
        .other          _Z4cul1PfS_S_S_iif,@"STO_CUDA_ENTRY STV_DEFAULT"
_Z4cul1PfS_S_S_iif:
.text._Z4cul1PfS_S_S_iif:
[----:B------:R-:W-:Y:S01]  /*0000*/  LDC R1, c[0x0][0x37c] ;  /* 0x0000df00ff017b82 */ /* 0x000fe20000000800 */
[----:B------:R-:W0:Y:S07]  /*0010*/  S2R R9, SR_TID.X ;  /* 0x0000000000097919 */ /* 0x000e2e0000002100 */
[----:B------:R-:W1:Y:S01]  /*0020*/  S2UR UR6, SR_CTAID.X ;  /* 0x00000000000679c3 */ /* 0x000e620000002500 */
[----:B------:R-:W2:Y:S07]  /*0030*/  LDCU.64 UR4, c[0x0][0x358] ;  /* 0x00006b00ff0477ac */ /* 0x000eae0008000a00 */
[----:B------:R-:W1:Y:S08]  /*0040*/  LDC.64 R10, c[0x0][0x3a0] ;  /* 0x0000e800ff0a7b82 */ /* 0x000e700000000a00 */
[----:B------:R-:W3:Y:S08]  /*0050*/  LDC.64 R6, c[0x0][0x398] ;  /* 0x0000e600ff067b82 */ /* 0x000ef00000000a00 */
[----:B------:R-:W4:Y:S01]  /*0060*/  LDC.64 R4, c[0x0][0x380] ;  /* 0x0000e000ff047b82 */ /* 0x000f220000000a00 */
[----:B-1----:R-:W-:-:S02]  /*0070*/  IMAD R3, R11, UR6, R11 ;  /* 0x000000060b037c24 */ /* 0x002fc4000f8e020b */
[----:B0-----:R-:W-:-:S04]  /*0080*/  IMAD R2, R9, R10, R10 ;  /* 0x0000000a09027224 */ /* 0x001fc800078e020a */
[----:B------:R-:W-:-:S04]  /*0090*/  IMAD.IADD R2, R3, 0x1, R2 ;  /* 0x0000000103027824 */ /* 0x000fc800078e0202 */
[----:B---3--:R-:W-:-:S05]  /*00a0*/  IMAD.WIDE R6, R2, 0x4, R6 ;  /* 0x0000000402067825 */ /* 0x008fca00078e0206 */
[----:B--2---:R-:W2:Y:S01]  /*00b0*/  LDG.E R11, desc[UR4][R6.64] ;  /* 0x00000004060b7981 */ /* 0x004ea2000c1e1900 */
[----:B------:R-:W-:-:S04]  /*00c0*/  IMAD R9, R9, R10, R3 ;  /* 0x0000000a09097224 */ /* 0x000fc800078e0203 */
[----:B----4-:R-:W-:-:S04]  /*00d0*/  IMAD.WIDE R8, R9, 0x4, R4 ;  /* 0x0000000409087825 */ /* 0x010fc800078e0204 */
[----:B------:R-:W-:Y:S02]  /*00e0*/  IMAD.WIDE R4, R2, 0x4, R4 ;  /* 0x0000000402047825 */ /* 0x000fe400078e0204 */
[----:B------:R-:W3:Y:S04]  /*00f0*/  LDG.E R9, desc[UR4][R8.64] ;  /* 0x0000000408097981 */ /* 0x000ee8000c1e1900 */
[----:B------:R-:W3:Y:S01]  /*0100*/  LDG.E R0, desc[UR4][R4.64] ;  /* 0x0000000404007981 */ /* 0x000ee2000c1e1900 */
[----:B------:R-:W-:Y:S01]  /*0110*/  BSSY.RECONVERGENT B0, `(.L_x_14) ;  /* 0x000000e000007945 */ /* 0x000fe20003800200 */
[----:B--2---:R-:W0:Y:S01]  /*0120*/  MUFU.RCP R10, R11 ;  /* 0x0000000b000a7308 */ /* 0x004e220000001000 */
[----:B---3--:R-:W-:Y:S01]  /*0130*/  FADD R0, R0, -R9 ;  /* 0x8000000900007221 */ /* 0x008fe20000000000 */
[----:B0-----:R-:W-:-:S06]  /*0140*/  FFMA R3, -R11, R10, 1 ;  /* 0x3f8000000b037423 */ /* 0x001fcc000000010a */
[----:B------:R-:W0:Y:S01]  /*0150*/  FCHK P0, R0, R11 ;  /* 0x0000000b00007302 */ /* 0x000e220000000000 */
[----:B------:R-:W-:-:S04]  /*0160*/  FFMA R3, R10, R3, R10 ;  /* 0x000000030a037223 */ /* 0x000fc8000000000a */
[----:B------:R-:W-:-:S04]  /*0170*/  FFMA R10, R0, R3, RZ ;  /* 0x00000003000a7223 */ /* 0x000fc800000000ff */
[----:B------:R-:W-:-:S04]  /*0180*/  FFMA R12, -R11, R10, R0 ;  /* 0x0000000a0b0c7223 */ /* 0x000fc80000000100 */
[----:B------:R-:W-:Y:S01]  /*0190*/  FFMA R3, R3, R12, R10 ;  /* 0x0000000c03037223 */ /* 0x000fe2000000000a */
[----:B0-----:R-:W-:Y:S06]  /*01a0*/  @!P0 BRA `(.L_x_15) ;  /* 0x0000000000108947 */ /* 0x001fec0003800000 */
[----:B------:R-:W-:Y:S01]  /*01b0*/  IMAD.MOV.U32 R3, RZ, RZ, R11 ;  /* 0x000000ffff037224 */ /* 0x000fe200078e000b */
[----:B------:R-:W-:-:S07]  /*01c0*/  MOV R8, 0x1e0 ;  /* 0x000001e000087802 */ /* 0x000fce0000000f00 */
[----:B------:R-:W-:Y:S05]  /*01d0*/  CALL.REL.NOINC `($__internal_1_$__cuda_sm3x_div_rn_noftz_f32_slowpath) ;  /* 0x0000000400047944 */ /* 0x000fea0003c00000 */
[----:B------:R-:W-:-:S07]  /*01e0*/  MOV R3, R0 ;  /* 0x0000000000037202 */ /* 0x000fce0000000f00 */
.L_x_15:
[----:B------:R-:W-:Y:S05]  /*01f0*/  BSYNC.RECONVERGENT B0 ;  /* 0x0000000000007941 */ /* 0x000fea0003800200 */
.L_x_14:
[----:B------:R-:W0:Y:S01]  /*0200*/  LDC R10, c[0x0][0x3a8] ;  /* 0x0000ea00ff0a7b82 */ /* 0x000e220000000800 */
[----:B------:R-:W-:Y:S01]  /*0210*/  BSSY.RECONVERGENT B0, `(.L_x_16) ;  /* 0x000000e000007945 */ /* 0x000fe20003800200 */
[----:B0-----:R-:W0:Y:S08]  /*0220*/  MUFU.RCP R0, R10 ;  /* 0x0000000a00007308 */ /* 0x001e300000001000 */
[----:B------:R-:W1:Y:S01]  /*0230*/  FCHK P0, R3, R10 ;  /* 0x0000000a03007302 */ /* 0x000e620000000000 */
[----:B0-----:R-:W-:-:S04]  /*0240*/  FFMA R9, R0, -R10, 1 ;  /* 0x3f80000000097423 */ /* 0x001fc8000000080a */
[----:B------:R-:W-:-:S04]  /*0250*/  FFMA R0, R0, R9, R0 ;  /* 0x0000000900007223 */ /* 0x000fc80000000000 */
[----:B------:R-:W-:-:S04]  /*0260*/  FFMA R8, R0, R3, RZ ;  /* 0x0000000300087223 */ /* 0x000fc800000000ff */
[----:B------:R-:W-:-:S04]  /*0270*/  FFMA R9, R8, -R10, R3 ;  /* 0x8000000a08097223 */ /* 0x000fc80000000003 */
[----:B------:R-:W-:Y:S01]  /*0280*/  FFMA R0, R0, R9, R8 ;  /* 0x0000000900007223 */ /* 0x000fe20000000008 */
[----:B-1----:R-:W-:Y:S06]  /*0290*/  @!P0 BRA `(.L_x_17) ;  /* 0x0000000000148947 */ /* 0x002fec0003800000 */
[----:B------:R-:W0:Y:S01]  /*02a0*/  LDCU UR6, c[0x0][0x3a8] ;  /* 0x00007500ff0677ac */ /* 0x000e220008000800 */
[----:B------:R-:W-:Y:S01]  /*02b0*/  IMAD.MOV.U32 R0, RZ, RZ, R3 ;  /* 0x000000ffff007224 */ /* 0x000fe200078e0003 */
[----:B------:R-:W-:Y:S02]  /*02c0*/  MOV R8, 0x2f0 ;  /* 0x000002f000087802 */ /* 0x000fe40000000f00 */
[----:B0-----:R-:W-:-:S07]  /*02d0*/  MOV R3, UR6 ;  /* 0x0000000600037c02 */ /* 0x001fce0008000f00 */
[----:B------:R-:W-:Y:S05]  /*02e0*/  CALL.REL.NOINC `($__internal_1_$__cuda_sm3x_div_rn_noftz_f32_slowpath) ;  /* 0x0000000000c07944 */ /* 0x000fea0003c00000 */
.L_x_17:
[----:B------:R-:W-:Y:S05]  /*02f0*/  BSYNC.RECONVERGENT B0 ;  /* 0x0000000000007941 */ /* 0x000fea0003800200 */
.L_x_16:
[----:B------:R-:W0:Y:S08]  /*0300*/  LDC.64 R8, c[0x0][0x388] ;  /* 0x0000e200ff087b82 */ /* 0x000e300000000a00 */
[----:B------:R-:W1:Y:S01]  /*0310*/  LDC R11, c[0x0][0x3a4] ;  /* 0x0000e900ff0b7b82 */ /* 0x000e620000000800 */
[----:B0-----:R-:W-:-:S05]  /*0320*/  IMAD.WIDE R8, R2, 0x4, R8 ;  /* 0x0000000402087825 */ /* 0x001fca00078e0208 */
[----:B------:R-:W2:Y:S01]  /*0330*/  LDG.E R3, desc[UR4][R8.64] ;  /* 0x0000000408037981 */ /* 0x000ea2000c1e1900 */
[----:B-1----:R-:W-:-:S04]  /*0340*/  IMAD.WIDE R10, R11, 0x4, R4 ;  /* 0x000000040b0a7825 */ /* 0x002fc800078e0204 */
[----:B--2---:R-:W-:-:S05]  /*0350*/  FADD R3, R3, -R0 ;  /* 0x8000000003037221 */ /* 0x004fca0000000000 */
[----:B------:R0:W-:Y:S04]  /*0360*/  STG.E desc[UR4][R8.64], R3 ;  /* 0x0000000308007986 */ /* 0x0001e8000c101904 */
[----:B------:R-:W2:Y:S04]  /*0370*/  LDG.E R7, desc[UR4][R6.64] ;  /* 0x0000000406077981 */ /* 0x000ea8000c1e1900 */
[----:B------:R-:W3:Y:S04]  /*0380*/  LDG.E R5, desc[UR4][R4.64] ;  /* 0x0000000404057981 */ /* 0x000ee8000c1e1900 */
[----:B------:R-:W3:Y:S01]  /*0390*/  LDG.E R0, desc[UR4][R10.64] ;  /* 0x000000040a007981 */ /* 0x000ee2000c1e1900 */
[----:B------:R-:W-:Y:S01]  /*03a0*/  BSSY.RECONVERGENT B0, `(.L_x_18) ;  /* 0x000000e000007945 */ /* 0x000fe20003800200 */
[----:B--2---:R-:W1:Y:S01]  /*03b0*/  MUFU.RCP R12, R7 ;  /* 0x00000007000c7308 */ /* 0x004e620000001000 */
[----:B---3--:R-:W-:-:S07]  /*03c0*/  FADD R0, R0, -R5 ;  /* 0x8000000500007221 */ /* 0x008fce0000000000 */
[----:B------:R-:W2:Y:S01]  /*03d0*/  FCHK P0, R0, R7 ;  /* 0x0000000700007302 */ /* 0x000ea20000000000 */
[----:B-1----:R-:W-:-:S04]  /*03e0*/  FFMA R13, -R7, R12, 1 ;  /* 0x3f800000070d7423 */ /* 0x002fc8000000010c */
[----:B------:R-:W-:-:S04]  /*03f0*/  FFMA R13, R12, R13, R12 ;  /* 0x0000000d0c0d7223 */ /* 0x000fc8000000000c */
[----:B------:R-:W-:-:S04]  /*0400*/  FFMA R12, R0, R13, RZ ;  /* 0x0000000d000c7223 */ /* 0x000fc800000000ff */
[----:B0-----:R-:W-:-:S04]  /*0410*/  FFMA R3, -R7, R12, R0 ;  /* 0x0000000c07037223 */ /* 0x001fc80000000100 */
[----:B------:R-:W-:Y:S01]  /*0420*/  FFMA R3, R13, R3, R12 ;  /* 0x000000030d037223 */ /* 0x000fe2000000000c */
[----:B--2---:R-:W-:Y:S06]  /*0430*/  @!P0 BRA `(.L_x_19) ;  /* 0x0000000000108947 */ /* 0x004fec0003800000 */
[----:B------:R-:W-:Y:S01]  /*0440*/  IMAD.MOV.U32 R3, RZ, RZ, R7 ;  /* 0x000000ffff037224 */ /* 0x000fe200078e0007 */
[----:B------:R-:W-:-:S07]  /*0450*/  MOV R8, 0x470 ;  /* 0x0000047000087802 */ /* 0x000fce0000000f00 */
[----:B------:R-:W-:Y:S05]  /*0460*/  CALL.REL.NOINC `($__internal_1_$__cuda_sm3x_div_rn_noftz_f32_slowpath) ;  /* 0x0000000000607944 */ /* 0x000fea0003c00000 */
[----:B------:R-:W-:-:S07]  /*0470*/  MOV R3, R0 ;  /* 0x0000000000037202 */ /* 0x000fce0000000f00 */
.L_x_19:
[----:B------:R-:W-:Y:S05]  /*0480*/  BSYNC.RECONVERGENT B0 ;  /* 0x0000000000007941 */ /* 0x000fea0003800200 */
.L_x_18:
        /* <DEDUP_REMOVED lines=15> */
.L_x_21:
[----:B------:R-:W-:Y:S05]  /*0580*/  BSYNC.RECONVERGENT B0 ;  /* 0x0000000000007941 */ /* 0x000fea0003800200 */
.L_x_20:
[----:B------:R-:W0:Y:S02]  /*0590*/  LDC.64 R4, c[0x0][0x390] ;  /* 0x0000e400ff047b82 */ /* 0x000e240000000a00 */
[----:B0-----:R-:W-:-:S05]  /*05a0*/  IMAD.WIDE R2, R2, 0x4, R4 ;  /* 0x0000000402027825 */ /* 0x001fca00078e0204 */
[----:B------:R-:W2:Y:S02]  /*05b0*/  LDG.E R5, desc[UR4][R2.64] ;  /* 0x0000000402057981 */ /* 0x000ea4000c1e1900 */
[----:B--2---:R-:W-:-:S05]  /*05c0*/  FADD R5, R5, -R0 ;  /* 0x8000000005057221 */ /* 0x004fca0000000000 */
[----:B------:R-:W-:Y:S01]  /*05d0*/  STG.E desc[UR4][R2.64], R5 ;  /* 0x0000000502007986 */ /* 0x000fe2000c101904 */
[----:B------:R-:W-:Y:S05]  /*05e0*/  EXIT ;  /* 0x000000000000794d */ /* 0x000fea0003800000 */
        .weak           $__internal_1_$__cuda_sm3x_div_rn_noftz_f32_slowpath
        .type           $__internal_1_$__cuda_sm3x_div_rn_noftz_f32_slowpath,@function
        .size           $__internal_1_$__cuda_sm3x_div_rn_noftz_f32_slowpath,(.L_x_35 - $__internal_1_$__cuda_sm3x_div_rn_noftz_f32_slowpath)
$__internal_1_$__cuda_sm3x_div_rn_noftz_f32_slowpath:
[----:B------:R-:W-:Y:S01]  /*05f0*/  SHF.R.U32.HI R10, RZ, 0x17, R3 ;  /* 0x00000017ff0a7819 */ /* 0x000fe20000011603 */
[----:B------:R-:W-:Y:S01]  /*0600*/  BSSY.RECONVERGENT B1, `(.L_x_22) ;  /* 0x0000062000017945 */ /* 0x000fe20003800200 */
[----:B------:R-:W-:Y:S02]  /*0610*/  SHF.R.U32.HI R9, RZ, 0x17, R0 ;  /* 0x00000017ff097819 */ /* 0x000fe40000011600 */
[----:B------:R-:W-:Y:S02]  /*0620*/  LOP3.LUT R14, R10, 0xff, RZ, 0xc0, !PT ;  /* 0x000000ff0a0e7812 */ /* 0x000fe400078ec0ff */
[----:B------:R-:W-:-:S03]  /*0630*/  LOP3.LUT R12, R9, 0xff, RZ, 0xc0, !PT ;  /* 0x000000ff090c7812 */ /* 0x000fc600078ec0ff */
[----:B------:R-:W-:Y:S01]  /*0640*/  VIADD R11, R14, 0xffffffff ;  /* 0xffffffff0e0b7836 */ /* 0x000fe20000000000 */
[----:B------:R-:W-:-:S04]  /*0650*/  IADD3 R10, PT, PT, R12, -0x1, RZ ;  /* 0xffffffff0c0a7810 */ /* 0x000fc80007ffe0ff */
        /* <DEDUP_REMOVED lines=25> */
[----:B------:R-:W-:Y:S02]  /*07f0*/  @!P1 FFMA R3, R3, 1.84467440737095516160e+19, RZ ;  /* 0x5f80000003039823 */ /* 0x000fe400000000ff */
[----:B------:R-:W-:-:S07]  /*0800*/  @!P1 IADD3 R9, PT, PT, R9, 0x40, RZ ;  /* 0x0000004009099810 */ /* 0x000fce0007ffe0ff */
.L_x_23:
[----:B------:R-:W-:Y:S01]  /*0810*/  LEA R10, R14, 0xc0800000, 0x17 ;  /* 0xc08000000e0a7811 */ /* 0x000fe200078eb8ff */
[----:B------:R-:W-:Y:S04]  /*0820*/  BSSY.RECONVERGENT B2, `(.L_x_28) ;  /* 0x0000036000027945 */ /* 0x000fe80003800200 */
[----:B------:R-:W-:Y:S01]  /*0830*/  IMAD.IADD R10, R3, 0x1, -R10 ;  /* 0x00000001030a7824 */ /* 0x000fe200078e0a0a */
[----:B------:R-:W-:-:S03]  /*0840*/  IADD3 R3, PT, PT, R12, -0x7f, RZ ;  /* 0xffffff810c037810 */ /* 0x000fc60007ffe0ff */
[----:B------:R0:W1:Y:S01]  /*0850*/  MUFU.RCP R11, R10 ;  /* 0x0000000a000b7308 */ /* 0x0000620000001000 */
[----:B------:R-:W-:Y:S01]  /*0860*/  FADD.FTZ R13, -R10, -RZ ;  /* 0x800000ff0a0d7221 */ /* 0x000fe20000010100 */
[C---:B------:R-:W-:Y:S01]  /*0870*/  IMAD R0, R3.reuse, -0x800000, R0 ;  /* 0xff80000003007824 */ /* 0x040fe200078e0200 */
[----:B0-----:R-:W-:-:S05]  /*0880*/  IADD3 R10, PT, PT, R3, 0x7f, -R14 ;  /* 0x0000007f030a7810 */ /* 0x001fca0007ffe80e */
[----:B------:R-:W-:Y:S02]  /*0890*/  IMAD.IADD R10, R10, 0x1, R9 ;  /* 0x000000010a0a7824 */ /* 0x000fe400078e0209 */
[----:B-1----:R-:W-:-:S04]  /*08a0*/  FFMA R12, R11, R13, 1 ;  /* 0x3f8000000b0c7423 */ /* 0x002fc8000000000d */
[----:B------:R-:W-:-:S04]  /*08b0*/  FFMA R16, R11, R12, R11 ;  /* 0x0000000c0b107223 */ /* 0x000fc8000000000b */
[----:B------:R-:W-:-:S04]  /*08c0*/  FFMA R11, R0, R16, RZ ;  /* 0x00000010000b7223 */ /* 0x000fc800000000ff */
[----:B------:R-:W-:-:S04]  /*08d0*/  FFMA R12, R13, R11, R0 ;  /* 0x0000000b0d0c7223 */ /* 0x000fc80000000000 */
[----:B------:R-:W-:-:S04]  /*08e0*/  FFMA R11, R16, R12, R11 ;  /* 0x0000000c100b7223 */ /* 0x000fc8000000000b */
[----:B------:R-:W-:-:S04]  /*08f0*/  FFMA R12, R13, R11, R0 ;  /* 0x0000000b0d0c7223 */ /* 0x000fc80000000000 */
[----:B------:R-:W-:-:S05]  /*0900*/  FFMA R0, R16, R12, R11 ;  /* 0x0000000c10007223 */ /* 0x000fca000000000b */
[----:B------:R-:W-:-:S04]  /*0910*/  SHF.R.U32.HI R3, RZ, 0x17, R0 ;  /* 0x00000017ff037819 */ /* 0x000fc80000011600 */
[----:B------:R-:W-:-:S04]  /*0920*/  LOP3.LUT R3, R3, 0xff, RZ, 0xc0, !PT ;  /* 0x000000ff03037812 */ /* 0x000fc800078ec0ff */
[----:B------:R-:W-:-:S05]  /*0930*/  IADD3 R13, PT, PT, R3, R10, RZ ;  /* 0x0000000a030d7210 */ /* 0x000fca0007ffe0ff */
        /* <DEDUP_REMOVED lines=28> */
[----:B------:R-:W-:-:S04]  /*0b00*/  LOP3.LUT R3, R3, R10, RZ, 0xc0, !PT ;  /* 0x0000000a03037212 */ /* 0x000fc800078ec0ff */
[----:B------:R-:W-:-:S04]  /*0b10*/  IADD3 R3, PT, PT, R12, R3, RZ ;  /* 0x000000030c037210 */ /* 0x000fc80007ffe0ff */
[----:B------:R-:W-:Y:S01]  /*0b20*/  LOP3.LUT R0, R3, R0, RZ, 0xfc, !PT ;  /* 0x0000000003007212 */ /* 0x000fe200078efcff */
[----:B------:R-:W-:Y:S06]  /*0b30*/  BRA `(.L_x_31) ;  /* 0x0000000000107947 */ /* 0x000fec0003800000 */
.L_x_30:
[----:B------:R-:W-:-:S04]  /*0b40*/  LOP3.LUT R0, R0, 0x80000000, RZ, 0xc0, !PT ;  /* 0x8000000000007812 */ /* 0x000fc800078ec0ff */
[----:B------:R-:W-:Y:S01]  /*0b50*/  LOP3.LUT R0, R0, 0x7f800000, RZ, 0xfc, !PT ;  /* 0x7f80000000007812 */ /* 0x000fe200078efcff */
[----:B------:R-:W-:Y:S06]  /*0b60*/  BRA `(.L_x_31) ;  /* 0x0000000000047947 */ /* 0x000fec0003800000 */
.L_x_29:
[----:B------:R-:W-:-:S07]  /*0b70*/  IMAD R0, R10, 0x800000, R0 ;  /* 0x008000000a007824 */ /* 0x000fce00078e0200 */
.L_x_31:
[----:B------:R-:W-:Y:S05]  /*0b80*/  BSYNC.RECONVERGENT B2 ;  /* 0x0000000000027941 */ /* 0x000fea0003800200 */
.L_x_28:
[----:B------:R-:W-:Y:S05]  /*0b90*/  BRA `(.L_x_32) ;  /* 0x0000000000207947 */ /* 0x000fea0003800000 */
.L_x_27:
[----:B------:R-:W-:-:S04]  /*0ba0*/  LOP3.LUT R0, R3, 0x80000000, R0, 0x48, !PT ;  /* 0x8000000003007812 */ /* 0x000fc800078e4800 */
[----:B------:R-:W-:Y:S01]  /*0bb0*/  LOP3.LUT R0, R0, 0x7f800000, RZ, 0xfc, !PT ;  /* 0x7f80000000007812 */ /* 0x000fe200078efcff */
[----:B------:R-:W-:Y:S06]  /*0bc0*/  BRA `(.L_x_32) ;  /* 0x0000000000147947 */ /* 0x000fec0003800000 */
.L_x_26:
[----:B------:R-:W-:Y:S01]  /*0bd0*/  LOP3.LUT R0, R3, 0x80000000, R0, 0x48, !PT ;  /* 0x8000000003007812 */ /* 0x000fe200078e4800 */
[----:B------:R-:W-:Y:S06]  /*0be0*/  BRA `(.L_x_32) ;  /* 0x00000000000c7947 */ /* 0x000fec0003800000 */
.L_x_25:
[----:B------:R-:W0:Y:S01]  /*0bf0*/  MUFU.RSQ R0, -QNAN ;  /* 0xffc0000000007908 */ /* 0x000e220000001400 */
[----:B------:R-:W-:Y:S05]  /*0c00*/  BRA `(.L_x_32) ;  /* 0x0000000000047947 */ /* 0x000fea0003800000 */
.L_x_24:
[----:B------:R-:W-:-:S07]  /*0c10*/  FADD.FTZ R0, R0, R3 ;  /* 0x0000000300007221 */ /* 0x000fce0000010000 */
.L_x_32:
[----:B------:R-:W-:Y:S05]  /*0c20*/  BSYNC.RECONVERGENT B1 ;  /* 0x0000000000017941 */ /* 0x000fea0003800200 */
.L_x_22:
[----:B------:R-:W-:-:S04]  /*0c30*/  HFMA2 R9, -RZ, RZ, 0, 0 ;  /* 0x00000000ff097431 */ /* 0x000fc800000001ff */
[----:B0-----:R-:W-:Y:S05]  /*0c40*/  RET.REL.NODEC R8 `(_Z4cul1PfS_S_S_iif) ;  /* 0xfffffff008ec7950 */ /* 0x001fea0003c3ffff */
.L_x_33:
        /* <DEDUP_REMOVED lines=11> */
.L_x_35:


//--------------------- .nv.shared.reserved.0     --------------------------
	.section	.nv.shared.reserved.0,"aw",@nobits
	.weak		__nv_reservedSMEM_offset_0_alias
	.size		__nv_reservedSMEM_offset_0_alias, 0, 64
	.other		__nv_reservedSMEM_offset_0_alias,@"STO_CUDA_RESERVED_SHARED STV_DEFAULT"
__nv_reservedSMEM_offset_0_alias:
	.zero		0
	.zero		64


//--------------------- .nv.constant0._Z4cul2PfS_S_S_iif --------------------------
	.section	.nv.constant0._Z4cul2PfS_S_S_iif,"a",@progbits
	.sectionflags	@""
	.align	4
.nv.constant0._Z4cul2PfS_S_S_iif:
	.zero		940


//--------------------- .nv.constant0._Z4cul1PfS_S_S_iif --------------------------
	.section	.nv.constant0._Z4cul1PfS_S_S_iif,"a",@progbits
	.sectionflags	@""
	.align	4
.nv.constant0._Z4cul1PfS_S_S_iif:
	.zero		940


//--------------------- SYMBOLS --------------------------

	.type		.nv.reservedSmem.offset0,@object
	.size		.nv.reservedSmem.offset0,0x4
